//
// Generated by NVIDIA NVVM Compiler
//
// Compiler Build ID: CL-36424714
// Cuda compilation tools, release 13.0, V13.0.88
// Based on NVVM 20.0.0
//

.version 9.0
.target sm_100
.address_size 64

	// .globl	_Z6matmuliiPdS_S_

.visible .entry _Z6matmuliiPdS_S_(
	.param .u32 _Z6matmuliiPdS_S__param_0,
	.param .u32 _Z6matmuliiPdS_S__param_1,
	.param .u64 .ptr .align 1 _Z6matmuliiPdS_S__param_2,
	.param .u64 .ptr .align 1 _Z6matmuliiPdS_S__param_3,
	.param .u64 .ptr .align 1 _Z6matmuliiPdS_S__param_4
)
{
	.reg .pred 	%p<11>;
	.reg .b32 	%r<62>;
	.reg .b64 	%rd<69>;
	.reg .b64 	%fd<68>;

	ld.param.u32 	%r18, [_Z6matmuliiPdS_S__param_0];
	ld.param.u32 	%r19, [_Z6matmuliiPdS_S__param_1];
	ld.param.u64 	%rd4, [_Z6matmuliiPdS_S__param_2];
	ld.param.u64 	%rd5, [_Z6matmuliiPdS_S__param_3];
	ld.param.u64 	%rd3, [_Z6matmuliiPdS_S__param_4];
	cvta.to.global.u64 	%rd1, %rd5;
	cvta.to.global.u64 	%rd2, %rd4;
	mov.u32 	%r20, %ctaid.x;
	mov.u32 	%r21, %ntid.x;
	mov.u32 	%r22, %tid.x;
	mad.lo.s32 	%r1, %r20, %r21, %r22;
	div.u32 	%r2, %r1, %r18;
	mul.lo.s32 	%r23, %r2, %r18;
	sub.s32 	%r3, %r1, %r23;
	setp.ge.u32 	%p1, %r2, %r18;
	@%p1 bra 	$L__BB0_14;
	setp.lt.s32 	%p2, %r19, 1;
	mov.f64 	%fd67, 0d0000000000000000;
	@%p2 bra 	$L__BB0_13;
	mul.lo.s32 	%r4, %r2, %r19;
	and.b32  	%r5, %r19, 7;
	setp.lt.u32 	%p3, %r19, 8;
	mov.f64 	%fd67, 0d0000000000000000;
	mov.b32 	%r60, 0;
	@%p3 bra 	$L__BB0_5;
	and.b32  	%r60, %r19, 2147483640;
	neg.s32 	%r57, %r60;
	mov.f64 	%fd67, 0d0000000000000000;
	mov.b32 	%r58, 0;
$L__BB0_4:
	.pragma "nounroll";
	add.s32 	%r26, %r58, %r4;
	mul.wide.u32 	%rd6, %r26, 8;
	add.s64 	%rd7, %rd2, %rd6;
	ld.global.f64 	%fd17, [%rd7];
	mad.lo.s32 	%r27, %r58, %r18, %r3;
	mul.wide.u32 	%rd8, %r27, 8;
	add.s64 	%rd9, %rd1, %rd8;
	ld.global.f64 	%fd18, [%rd9];
	fma.rn.f64 	%fd19, %fd17, %fd18, %fd67;
	add.s32 	%r28, %r26, 1;
	mul.wide.u32 	%rd10, %r28, 8;
	add.s64 	%rd11, %rd2, %rd10;
	ld.global.f64 	%fd20, [%rd11];
	add.s32 	%r29, %r27, %r18;
	mul.wide.u32 	%rd12, %r29, 8;
	add.s64 	%rd13, %rd1, %rd12;
	ld.global.f64 	%fd21, [%rd13];
	fma.rn.f64 	%fd22, %fd20, %fd21, %fd19;
	add.s32 	%r30, %r26, 2;
	mul.wide.u32 	%rd14, %r30, 8;
	add.s64 	%rd15, %rd2, %rd14;
	ld.global.f64 	%fd23, [%rd15];
	add.s32 	%r31, %r29, %r18;
	mul.wide.u32 	%rd16, %r31, 8;
	add.s64 	%rd17, %rd1, %rd16;
	ld.global.f64 	%fd24, [%rd17];
	fma.rn.f64 	%fd25, %fd23, %fd24, %fd22;
	add.s32 	%r32, %r26, 3;
	mul.wide.u32 	%rd18, %r32, 8;
	add.s64 	%rd19, %rd2, %rd18;
	ld.global.f64 	%fd26, [%rd19];
	add.s32 	%r33, %r31, %r18;
	mul.wide.u32 	%rd20, %r33, 8;
	add.s64 	%rd21, %rd1, %rd20;
	ld.global.f64 	%fd27, [%rd21];
	fma.rn.f64 	%fd28, %fd26, %fd27, %fd25;
	add.s32 	%r34, %r26, 4;
	mul.wide.u32 	%rd22, %r34, 8;
	add.s64 	%rd23, %rd2, %rd22;
	ld.global.f64 	%fd29, [%rd23];
	add.s32 	%r35, %r33, %r18;
	mul.wide.u32 	%rd24, %r35, 8;
	add.s64 	%rd25, %rd1, %rd24;
	ld.global.f64 	%fd30, [%rd25];
	fma.rn.f64 	%fd31, %fd29, %fd30, %fd28;
	add.s32 	%r36, %r26, 5;
	mul.wide.u32 	%rd26, %r36, 8;
	add.s64 	%rd27, %rd2, %rd26;
	ld.global.f64 	%fd32, [%rd27];
	add.s32 	%r37, %r35, %r18;
	mul.wide.u32 	%rd28, %r37, 8;
	add.s64 	%rd29, %rd1, %rd28;
	ld.global.f64 	%fd33, [%rd29];
	fma.rn.f64 	%fd34, %fd32, %fd33, %fd31;
	add.s32 	%r38, %r26, 6;
	mul.wide.u32 	%rd30, %r38, 8;
	add.s64 	%rd31, %rd2, %rd30;
	ld.global.f64 	%fd35, [%rd31];
	add.s32 	%r39, %r37, %r18;
	mul.wide.u32 	%rd32, %r39, 8;
	add.s64 	%rd33, %rd1, %rd32;
	ld.global.f64 	%fd36, [%rd33];
	fma.rn.f64 	%fd37, %fd35, %fd36, %fd34;
	add.s32 	%r40, %r26, 7;
	mul.wide.u32 	%rd34, %r40, 8;
	add.s64 	%rd35, %rd2, %rd34;
	ld.global.f64 	%fd38, [%rd35];
	add.s32 	%r41, %r39, %r18;
	mul.wide.u32 	%rd36, %r41, 8;
	add.s64 	%rd37, %rd1, %rd36;
	ld.global.f64 	%fd39, [%rd37];
	fma.rn.f64 	%fd67, %fd38, %fd39, %fd37;
	add.s32 	%r58, %r58, 8;
	add.s32 	%r57, %r57, 8;
	setp.ne.s32 	%p4, %r57, 0;
	@%p4 bra 	$L__BB0_4;
$L__BB0_5:
	setp.eq.s32 	%p5, %r5, 0;
	@%p5 bra 	$L__BB0_13;
	and.b32  	%r13, %r19, 3;
	setp.lt.u32 	%p6, %r5, 4;
	@%p6 bra 	$L__BB0_8;
	add.s32 	%r42, %r60, %r4;
	mul.wide.u32 	%rd38, %r42, 8;
	add.s64 	%rd39, %rd2, %rd38;
	ld.global.f64 	%fd41, [%rd39];
	mad.lo.s32 	%r43, %r60, %r18, %r3;
	mul.wide.u32 	%rd40, %r43, 8;
	add.s64 	%rd41, %rd1, %rd40;
	ld.global.f64 	%fd42, [%rd41];
	fma.rn.f64 	%fd43, %fd41, %fd42, %fd67;
	add.s32 	%r44, %r42, 1;
	mul.wide.u32 	%rd42, %r44, 8;
	add.s64 	%rd43, %rd2, %rd42;
	ld.global.f64 	%fd44, [%rd43];
	add.s32 	%r45, %r43, %r18;
	mul.wide.u32 	%rd44, %r45, 8;
	add.s64 	%rd45, %rd1, %rd44;
	ld.global.f64 	%fd45, [%rd45];
	fma.rn.f64 	%fd46, %fd44, %fd45, %fd43;
	add.s32 	%r46, %r42, 2;
	mul.wide.u32 	%rd46, %r46, 8;
	add.s64 	%rd47, %rd2, %rd46;
	ld.global.f64 	%fd47, [%rd47];
	add.s32 	%r47, %r45, %r18;
	mul.wide.u32 	%rd48, %r47, 8;
	add.s64 	%rd49, %rd1, %rd48;
	ld.global.f64 	%fd48, [%rd49];
	fma.rn.f64 	%fd49, %fd47, %fd48, %fd46;
	add.s32 	%r48, %r42, 3;
	mul.wide.u32 	%rd50, %r48, 8;
	add.s64 	%rd51, %rd2, %rd50;
	ld.global.f64 	%fd50, [%rd51];
	add.s32 	%r49, %r47, %r18;
	mul.wide.u32 	%rd52, %r49, 8;
	add.s64 	%rd53, %rd1, %rd52;
	ld.global.f64 	%fd51, [%rd53];
	fma.rn.f64 	%fd67, %fd50, %fd51, %fd49;
	add.s32 	%r60, %r60, 4;
$L__BB0_8:
	setp.eq.s32 	%p7, %r13, 0;
	@%p7 bra 	$L__BB0_13;
	setp.eq.s32 	%p8, %r13, 1;
	@%p8 bra 	$L__BB0_11;
	add.s32 	%r50, %r60, %r4;
	mul.wide.u32 	%rd54, %r50, 8;
	add.s64 	%rd55, %rd2, %rd54;
	ld.global.f64 	%fd53, [%rd55];
	mad.lo.s32 	%r51, %r60, %r18, %r3;
	mul.wide.u32 	%rd56, %r51, 8;
	add.s64 	%rd57, %rd1, %rd56;
	ld.global.f64 	%fd54, [%rd57];
	fma.rn.f64 	%fd55, %fd53, %fd54, %fd67;
	add.s32 	%r52, %r50, 1;
	mul.wide.u32 	%rd58, %r52, 8;
	add.s64 	%rd59, %rd2, %rd58;
	ld.global.f64 	%fd56, [%rd59];
	add.s32 	%r53, %r51, %r18;
	mul.wide.u32 	%rd60, %r53, 8;
	add.s64 	%rd61, %rd1, %rd60;
	ld.global.f64 	%fd57, [%rd61];
	fma.rn.f64 	%fd67, %fd56, %fd57, %fd55;
	add.s32 	%r60, %r60, 2;
$L__BB0_11:
	and.b32  	%r54, %r19, 1;
	setp.eq.b32 	%p9, %r54, 1;
	not.pred 	%p10, %p9;
	@%p10 bra 	$L__BB0_13;
	add.s32 	%r55, %r60, %r4;
	mul.wide.u32 	%rd62, %r55, 8;
	add.s64 	%rd63, %rd2, %rd62;
	ld.global.f64 	%fd58, [%rd63];
	mad.lo.s32 	%r56, %r60, %r18, %r3;
	mul.wide.u32 	%rd64, %r56, 8;
	add.s64 	%rd65, %rd1, %rd64;
	ld.global.f64 	%fd59, [%rd65];
	fma.rn.f64 	%fd67, %fd58, %fd59, %fd67;
$L__BB0_13:
	cvta.to.global.u64 	%rd66, %rd3;
	mul.wide.u32 	%rd67, %r1, 8;
	add.s64 	%rd68, %rd66, %rd67;
	st.global.f64 	[%rd68], %fd67;
$L__BB0_14:
	ret;

}


// ===== COMPILED SASS (sm_100) =====

	.target	sm_100

	.elftype	@"ET_EXEC"


//--------------------- .note.nv.tkinfo           --------------------------
	.section	.note.nv.tkinfo,"",@"SHT_NOTE"
	.sectionflags	@"SHF_NOTE_NV_TKINFO"
	.tkinfo
        /*0018*/ 	.word	0x00000002
        /*0030*/ 	.string	""
        /*0030*/ 	.string	"ptxas"
        /*0030*/ 	.string	"Cuda compilation tools, release 13.0, V13.0.88"
        /*0030*/ 	.string	"Build cuda_13.0.r13.0/compiler.36424714_0"
        /*0030*/ 	.string	"-arch sm_100 -m 64 "



//--------------------- .note.nv.cuinfo           --------------------------
	.section	.note.nv.cuinfo,"",@"SHT_NOTE"
	.sectionflags	@"SHF_NOTE_NV_CUINFO"
        /*0018*/ 	.short	0x0002
        /*001a*/ 	.short	0x0064
        /*001c*/ 	.short	0x0082
	.zero		2


//--------------------- .nv.info                  --------------------------
	.section	.nv.info,"",@"SHT_CUDA_INFO"
	.align	4


	//----- nvinfo : EIATTR_REGCOUNT
	.align		4
        /*0000*/ 	.byte	0x04, 0x2f
        /*0002*/ 	.short	(.L_1 - .L_0)
	.align		4
.L_0:
        /*0004*/ 	.word	index@(_Z6matmuliiPdS_S_)
        /*0008*/ 	.word	0x00000020


	//----- nvinfo : EIATTR_FRAME_SIZE
	.align		4
.L_1:
        /*000c*/ 	.byte	0x04, 0x11
        /*000e*/ 	.short	(.L_3 - .L_2)
	.align		4
.L_2:
        /*0010*/ 	.word	index@(_Z6matmuliiPdS_S_)
        /*0014*/ 	.word	0x00000000


	//----- nvinfo : EIATTR_MIN_STACK_SIZE
	.align		4
.L_3:
        /*0018*/ 	.byte	0x04, 0x12
        /*001a*/ 	.short	(.L_5 - .L_4)
	.align		4
.L_4:
        /*001c*/ 	.word	index@(_Z6matmuliiPdS_S_)
        /*0020*/ 	.word	0x00000000
.L_5:


//--------------------- .nv.compat                --------------------------
	.section	.nv.compat,"",@"SHT_CUDA_COMPAT_INFO"
	.align	4
        /*0000*/ 	.byte	0x02, 0x09, 0x00, 0x00, 0x02, 0x02, 0x01, 0x00, 0x02, 0x05, 0x05, 0x00, 0x03, 0x07, 0x01, 0x01
        /*0010*/ 	.byte	0x02, 0x03, 0x00, 0x00, 0x02, 0x06, 0x01, 0x00, 0x04, 0x0b, 0x08, 0x00, 0x01, 0x00, 0x00, 0x00
        /*0020*/ 	.byte	0x00, 0x00, 0x00, 0x00


//--------------------- .nv.info._Z6matmuliiPdS_S_ --------------------------
	.section	.nv.info._Z6matmuliiPdS_S_,"",@"SHT_CUDA_INFO"
	.sectionflags	@""
	.align	4


	//----- nvinfo : EIATTR_CUDA_API_VERSION
	.align		4
        /*0000*/ 	.byte	0x04, 0x37
        /*0002*/ 	.short	(.L_7 - .L_6)
.L_6:
        /*0004*/ 	.word	0x00000082


	//----- nvinfo : EIATTR_KPARAM_INFO
	.align		4
.L_7:
        /*0008*/ 	.byte	0x04, 0x17
        /*000a*/ 	.short	(.L_9 - .L_8)
.L_8:
        /*000c*/ 	.word	0x00000000
        /*0010*/ 	.short	0x0004
        /*0012*/ 	.short	0x0018
        /*0014*/ 	.byte	0x00, 0xf5, 0x21, 0x00


	//----- nvinfo : EIATTR_KPARAM_INFO
	.align		4
.L_9:
        /*0018*/ 	.byte	0x04, 0x17
        /*001a*/ 	.short	(.L_11 - .L_10)
.L_10:
        /*001c*/ 	.word	0x00000000
        /*0020*/ 	.short	0x0003
        /*0022*/ 	.short	0x0010
        /*0024*/ 	.byte	0x00, 0xf5, 0x21, 0x00


	//----- nvinfo : EIATTR_KPARAM_INFO
	.align		4
.L_11:
        /*0028*/ 	.byte	0x04, 0x17
        /*002a*/ 	.short	(.L_13 - .L_12)
.L_12:
        /*002c*/ 	.word	0x00000000
        /*0030*/ 	.short	0x0002
        /*0032*/ 	.short	0x0008
        /*0034*/ 	.byte	0x00, 0xf5, 0x21, 0x00


	//----- nvinfo : EIATTR_KPARAM_INFO
	.align		4
.L_13:
        /*0038*/ 	.byte	0x04, 0x17
        /*003a*/ 	.short	(.L_15 - .L_14)
.L_14:
        /*003c*/ 	.word	0x00000000
        /*0040*/ 	.short	0x0001
        /*0042*/ 	.short	0x0004
        /*0044*/ 	.byte	0x00, 0xf0, 0x11, 0x00


	//----- nvinfo : EIATTR_KPARAM_INFO
	.align		4
.L_15:
        /*0048*/ 	.byte	0x04, 0x17
        /*004a*/ 	.short	(.L_17 - .L_16)
.L_16:
        /*004c*/ 	.word	0x00000000
        /*0050*/ 	.short	0x0000
        /*0052*/ 	.short	0x0000
        /*0054*/ 	.byte	0x00, 0xf0, 0x11, 0x00


	//----- nvinfo : EIATTR_SPARSE_MMA_MASK
	.align		4
.L_17:
        /*0058*/ 	.byte	0x03, 0x50
        /*005a*/ 	.short	0x0000


	//----- nvinfo : EIATTR_MAXREG_COUNT
	.align		4
        /*005c*/ 	.byte	0x03, 0x1b
        /*005e*/ 	.short	0x00ff


	//----- nvinfo : EIATTR_MERCURY_ISA_VERSION
	.align		4
        /*0060*/ 	.byte	0x03, 0x5f
        /*0062*/ 	.short	0x0101


	//----- nvinfo : EIATTR_VRC_CTA_INIT_COUNT
	.align		4
        /*0064*/ 	.byte	0x02, 0x4a
	.zero		1
	.zero		1


	//----- nvinfo : EIATTR_EXIT_INSTR_OFFSETS
	.align		4
        /*0068*/ 	.byte	0x04, 0x1c
        /*006a*/ 	.short	(.L_19 - .L_18)


	//   ....[0]....
.L_18:
        /*006c*/ 	.word	0x00000190


	//   ....[1]....
        /*0070*/ 	.word	0x00000ae0


	//----- nvinfo : EIATTR_CBANK_PARAM_SIZE
	.align		4
.L_19:
        /*0074*/ 	.byte	0x03, 0x19
        /*0076*/ 	.short	0x0020


	//----- nvinfo : EIATTR_PARAM_CBANK
	.align		4
        /*0078*/ 	.byte	0x04, 0x0a
        /*007a*/ 	.short	(.L_21 - .L_20)
	.align		4
.L_20:
        /*007c*/ 	.word	index@(.nv.constant0._Z6matmuliiPdS_S_)
        /*0080*/ 	.short	0x0380
        /*0082*/ 	.short	0x0020


	//----- nvinfo : EIATTR_SW_WAR
	.align		4
.L_21:
        /*0084*/ 	.byte	0x04, 0x36
        /*0086*/ 	.short	(.L_23 - .L_22)
.L_22:
        /*0088*/ 	.word	0x00000008
.L_23:


//--------------------- .nv.callgraph             --------------------------
	.section	.nv.callgraph,"",@"SHT_CUDA_CALLGRAPH"
	.align	4
	.sectionentsize	8
	.align		4
        /*0000*/ 	.word	0x00000000
	.align		4
        /*0004*/ 	.word	0xffffffff
	.align		4
        /*0008*/ 	.word	0x00000000
	.align		4
        /*000c*/ 	.word	0xfffffffe
	.align		4
        /*0010*/ 	.word	0x00000000
	.align		4
        /*0014*/ 	.word	0xfffffffd
	.align		4
        /*0018*/ 	.word	0x00000000
	.align		4
        /*001c*/ 	.word	0xfffffffc


//--------------------- .text._Z6matmuliiPdS_S_   --------------------------
	.section	.text._Z6matmuliiPdS_S_,"ax",@progbits
	.align	128
        .global         _Z6matmuliiPdS_S_
        .type           _Z6matmuliiPdS_S_,@function
        .size           _Z6matmuliiPdS_S_,(.L_x_5 - _Z6matmuliiPdS_S_)
        .other          _Z6matmuliiPdS_S_,@"STO_CUDA_ENTRY STV_DEFAULT"
_Z6matmuliiPdS_S_:
.text._Z6matmuliiPdS_S_:
[----:B------:R-:W-:Y:S01]  /*0000*/  LDC R1, c[0x0][0x37c] ;  /* 0x0000df00ff017b82 */ /* 0x000fe20000000800 */
[----:B------:R-:W0:Y:S01]  /*0010*/  LDCU UR6, c[0x0][0x380] ;  /* 0x00007000ff0677ac */ /* 0x000e220008000800 */
[----:B------:R-:W1:Y:S06]  /*0020*/  S2R R7, SR_TID.X ;  /* 0x0000000000077919 */ /* 0x000e6c0000002100 */
[----:B------:R-:W1:Y:S01]  /*0030*/  S2UR UR4, SR_CTAID.X ;  /* 0x00000000000479c3 */ /* 0x000e620000002500 */
[----:B------:R-:W-:-:S07]  /*0040*/  HFMA2 R2, -RZ, RZ, 0, 0 ;  /* 0x00000000ff027431 */ /* 0x000fce00000001ff */
[----:B------:R-:W1:Y:S01]  /*0050*/  LDC R4, c[0x0][0x360] ;  /* 0x0000d800ff047b82 */ /* 0x000e620000000800 */
[----:B0-----:R-:W0:Y:S01]  /*0060*/  I2F.U32.RP R0, UR6 ;  /* 0x0000000600007d06 */ /* 0x001e220008209000 */
[----:B------:R-:W-:-:S07]  /*0070*/  ISETP.NE.U32.AND P2, PT, RZ, UR6, PT ;  /* 0x00000006ff007c0c */ /* 0x000fce000bf45070 */
[----:B0-----:R-:W0:Y:S02]  /*0080*/  MUFU.RCP R0, R0 ;  /* 0x0000000000007308 */ /* 0x001e240000001000 */
[----:B0-----:R-:W-:Y:S01]  /*0090*/  IADD3 R3, PT, PT, R0, 0xffffffe, RZ ;  /* 0x0ffffffe00037810 */ /* 0x001fe20007ffe0ff */
[----:B-1----:R-:W-:-:S05]  /*00a0*/  IMAD R0, R4, UR4, R7 ;  /* 0x0000000404007c24 */ /* 0x002fca000f8e0207 */
[----:B------:R-:W0:Y:S02]  /*00b0*/  F2I.FTZ.U32.TRUNC.NTZ R3, R3 ;  /* 0x0000000300037305 */ /* 0x000e24000021f000 */
[----:B0-----:R-:W-:-:S05]  /*00c0*/  IADD3 R5, PT, PT, RZ, -R3, RZ ;  /* 0x80000003ff057210 */ /* 0x001fca0007ffe0ff */
[----:B------:R-:W-:-:S04]  /*00d0*/  IMAD R5, R5, UR6, RZ ;  /* 0x0000000605057c24 */ /* 0x000fc8000f8e02ff */
[----:B------:R-:W-:-:S06]  /*00e0*/  IMAD.HI.U32 R5, R3, R5, R2 ;  /* 0x0000000503057227 */ /* 0x000fcc00078e0002 */
[----:B------:R-:W-:-:S05]  /*00f0*/  IMAD.HI.U32 R2, R5, R0, RZ ;  /* 0x0000000005027227 */ /* 0x000fca00078e00ff */
[----:B------:R-:W-:-:S05]  /*0100*/  IADD3 R5, PT, PT, -R2, RZ, RZ ;  /* 0x000000ff02057210 */ /* 0x000fca0007ffe1ff */
[----:B------:R-:W-:-:S05]  /*0110*/  IMAD R3, R5, UR6, R0 ;  /* 0x0000000605037c24 */ /* 0x000fca000f8e0200 */
[----:B------:R-:W-:-:S13]  /*0120*/  ISETP.GE.U32.AND P0, PT, R3, UR6, PT ;  /* 0x0000000603007c0c */ /* 0x000fda000bf06070 */
[----:B------:R-:W-:Y:S01]  /*0130*/  @P0 IADD3 R3, PT, PT, R3, -UR6, RZ ;  /* 0x8000000603030c10 */ /* 0x000fe2000fffe0ff */
[----:B------:R-:W-:-:S03]  /*0140*/  @P0 VIADD R2, R2, 0x1 ;  /* 0x0000000102020836 */ /* 0x000fc60000000000 */
[----:B------:R-:W-:-:S13]  /*0150*/  ISETP.GE.U32.AND P1, PT, R3, UR6, PT ;  /* 0x0000000603007c0c */ /* 0x000fda000bf26070 */
[----:B------:R-:W-:Y:S02]  /*0160*/  @P1 IADD3 R2, PT, PT, R2, 0x1, RZ ;  /* 0x0000000102021810 */ /* 0x000fe40007ffe0ff */
[----:B------:R-:W-:-:S04]  /*0170*/  @!P2 LOP3.LUT R2, RZ, UR6, RZ, 0x33, !PT ;  /* 0x00000006ff02ac12 */ /* 0x000fc8000f8e33ff */
[----:B------:R-:W-:-:S13]  /*0180*/  ISETP.GE.U32.AND P0, PT, R2, UR6, PT ;  /* 0x0000000602007c0c */ /* 0x000fda000bf06070 */
[----:B------:R-:W-:Y:S05]  /*0190*/  @P0 EXIT ;  /* 0x000000000000094d */ /* 0x000fea0003800000 */
[----:B------:R-:W0:Y:S01]  /*01a0*/  LDC R3, c[0x0][0x384] ;  /* 0x0000e100ff037b82 */ /* 0x000e220000000800 */
[----:B------:R-:W1:Y:S01]  /*01b0*/  LDCU.64 UR4, c[0x0][0x358] ;  /* 0x00006b00ff0477ac */ /* 0x000e620008000a00 */
[----:B------:R-:W-:Y:S02]  /*01c0*/  CS2R R18, SRZ ;  /* 0x0000000000127805 */ /* 0x000fe4000001ff00 */
[----:B0-----:R-:W-:-:S13]  /*01d0*/  ISETP.GE.AND P0, PT, R3, 0x1, PT ;  /* 0x000000010300780c */ /* 0x001fda0003f06270 */
[----:B-1----:R-:W-:Y:S05]  /*01e0*/  @!P0 BRA `(.L_x_0) ;  /* 0x0000000800308947 */ /* 0x002fea0003800000 */
[C---:B------:R-:W-:Y:S02]  /*01f0*/  ISETP.GE.U32.AND P0, PT, R3.reuse, 0x8, PT ;  /* 0x000000080300780c */ /* 0x040fe40003f06070 */
[----:B------:R-:W-:Y:S02]  /*0200*/  CS2R R18, SRZ ;  /* 0x0000000000127805 */ /* 0x000fe4000001ff00 */
[----:B------:R-:W-:Y:S02]  /*0210*/  IADD3 R7, PT, PT, -R2, RZ, RZ ;  /* 0x000000ff02077210 */ /* 0x000fe40007ffe1ff */
[----:B------:R-:W-:Y:S02]  /*0220*/  LOP3.LUT R5, R3, 0x7, RZ, 0xc0, !PT ;  /* 0x0000000703057812 */ /* 0x000fe400078ec0ff */
[----:B------:R-:W-:Y:S01]  /*0230*/  MOV R6, RZ ;  /* 0x000000ff00067202 */ /* 0x000fe20000000f00 */
[----:B------:R-:W-:Y:S01]  /*0240*/  IMAD R7, R7, UR6, R0 ;  /* 0x0000000607077c24 */ /* 0x000fe2000f8e0200 */
[----:B------:R-:W-:-:S03]  /*0250*/  ISETP.NE.AND P1, PT, R5, RZ, PT ;  /* 0x000000ff0500720c */ /* 0x000fc60003f25270 */
[----:B------:R-:W-:Y:S10]  /*0260*/  @!P0 BRA `(.L_x_1) ;  /* 0x0000000400088947 */ /* 0x000ff40003800000 */
[----:B------:R-:W-:Y:S01]  /*0270*/  LOP3.LUT R6, R3, 0x7ffffff8, RZ, 0xc0, !PT ;  /* 0x7ffffff803067812 */ /* 0x000fe200078ec0ff */
[----:B------:R-:W-:Y:S01]  /*0280*/  HFMA2 R4, -RZ, RZ, 0, 0 ;  /* 0x00000000ff047431 */ /* 0x000fe200000001ff */
[----:B------:R-:W-:-:S03]  /*0290*/  CS2R R18, SRZ ;  /* 0x0000000000127805 */ /* 0x000fc6000001ff00 */
[----:B------:R-:W-:-:S07]  /*02a0*/  IMAD.MOV R22, RZ, RZ, -R6 ;  /* 0x000000ffff167224 */ /* 0x000fce00078e0a06 */
.L_x_2:
[----:B------:R-:W0:Y:S01]  /*02b0*/  LDC.64 R12, c[0x0][0x388] ;  /* 0x0000e200ff0c7b82 */ /* 0x000e220000000a00 */
[----:B------:R-:W-:Y:S02]  /*02c0*/  IMAD R23, R2, R3, R4 ;  /* 0x0000000302177224 */ /* 0x000fe400078e0204 */
[----:B------:R-:W-:-:S05]  /*02d0*/  IMAD R15, R4, UR6, R7 ;  /* 0x00000006040f7c24 */ /* 0x000fca000f8e0207 */
[----:B------:R-:W1:Y:S01]  /*02e0*/  LDC.64 R8, c[0x0][0x390] ;  /* 0x0000e400ff087b82 */ /* 0x000e620000000a00 */
[C---:B------:R-:W-:Y:S01]  /*02f0*/  IADD3 R17, PT, PT, R23.reuse, 0x1, RZ ;  /* 0x0000000117117810 */ /* 0x040fe20007ffe0ff */
[----:B0-----:R-:W-:-:S06]  /*0300*/  IMAD.WIDE.U32 R10, R23, 0x8, R12 ;  /* 0x00000008170a7825 */ /* 0x001fcc00078e000c */
[----:B------:R-:W2:Y:S01]  /*0310*/  LDG.E.64 R10, desc[UR4][R10.64] ;  /* 0x000000040a0a7981 */ /* 0x000ea2000c1e1b00 */
[----:B-1----:R-:W-:-:S05]  /*0320*/  IMAD.WIDE.U32 R26, R15, 0x8, R8 ;  /* 0x000000080f1a7825 */ /* 0x002fca00078e0008 */
[----:B------:R0:W2:Y:S01]  /*0330*/  LDG.E.64 R20, desc[UR4][R26.64] ;  /* 0x000000041a147981 */ /* 0x0000a2000c1e1b00 */
[----:B------:R-:W-:Y:S01]  /*0340*/  IADD3 R15, PT, PT, R15, UR6, RZ ;  /* 0x000000060f0f7c10 */ /* 0x000fe2000fffe0ff */
[----:B------:R-:W-:-:S04]  /*0350*/  IMAD.WIDE.U32 R16, R17, 0x8, R12 ;  /* 0x0000000811107825 */ /* 0x000fc800078e000c */
[C-C-:B------:R-:W-:Y:S01]  /*0360*/  IMAD.WIDE.U32 R28, R15.reuse, 0x8, R8.reuse ;  /* 0x000000080f1c7825 */ /* 0x140fe200078e0008 */
[----:B------:R-:W-:Y:S01]  /*0370*/  IADD3 R25, PT, PT, R15, UR6, RZ ;  /* 0x000000060f197c10 */ /* 0x000fe2000fffe0ff */
[----:B------:R-:W3:Y:S04]  /*0380*/  LDG.E.64 R16, desc[UR4][R16.64] ;  /* 0x0000000410107981 */ /* 0x000ee8000c1e1b00 */
[----:B------:R-:W3:Y:S01]  /*0390*/  LDG.E.64 R14, desc[UR4][R28.64] ;  /* 0x000000041c0e7981 */ /* 0x000ee2000c1e1b00 */
[C---:B0-----:R-:W-:Y:S01]  /*03a0*/  IMAD.WIDE.U32 R26, R25.reuse, 0x8, R8 ;  /* 0x00000008191a7825 */ /* 0x041fe200078e0008 */
[----:B------:R-:W-:Y:S01]  /*03b0*/  IADD3 R25, PT, PT, R25, UR6, RZ ;  /* 0x0000000619197c10 */ /* 0x000fe2000fffe0ff */
[----:B--2---:R-:W-:Y:S01]  /*03c0*/  DFMA R20, R10, R20, R18 ;  /* 0x000000140a14722b */ /* 0x004fe20000000012 */
[----:B------:R-:W-:-:S02]  /*03d0*/  IADD3 R19, PT, PT, R23, 0x2, RZ ;  /* 0x0000000217137810 */ /* 0x000fc40007ffe0ff */
[----:B------:R0:W2:Y:S03]  /*03e0*/  LDG.E.64 R10, desc[UR4][R26.64] ;  /* 0x000000041a0a7981 */ /* 0x0000a6000c1e1b00 */
[----:B------:R-:W-:-:S06]  /*03f0*/  IMAD.WIDE.U32 R18, R19, 0x8, R12 ;  /* 0x0000000813127825 */ /* 0x000fcc00078e000c */
[----:B------:R-:W2:Y:S01]  /*0400*/  LDG.E.64 R18, desc[UR4][R18.64] ;  /* 0x0000000412127981 */ /* 0x000ea2000c1e1b00 */
[----:B---3--:R-:W-:Y:S01]  /*0410*/  DFMA R20, R16, R14, R20 ;  /* 0x0000000e1014722b */ /* 0x008fe20000000014 */
[----:B------:R-:W-:Y:S02]  /*0420*/  VIADD R15, R23, 0x3 ;  /* 0x00000003170f7836 */ /* 0x000fe40000000000 */
[----:B------:R-:W-:-:S04]  /*0430*/  IMAD.WIDE.U32 R16, R25, 0x8, R8 ;  /* 0x0000000819107825 */ /* 0x000fc800078e0008 */
[----:B------:R-:W-:Y:S02]  /*0440*/  IMAD.WIDE.U32 R14, R15, 0x8, R12 ;  /* 0x000000080f0e7825 */ /* 0x000fe400078e000c */
[----:B------:R-:W3:Y:S04]  /*0450*/  LDG.E.64 R16, desc[UR4][R16.64] ;  /* 0x0000000410107981 */ /* 0x000ee8000c1e1b00 */
[----:B------:R-:W3:Y:S01]  /*0460*/  LDG.E.64 R14, desc[UR4][R14.64] ;  /* 0x000000040e0e7981 */ /* 0x000ee2000c1e1b00 */
[----:B------:R-:W-:Y:S02]  /*0470*/  IADD3 R25, PT, PT, R25, UR6, RZ ;  /* 0x0000000619197c10 */ /* 0x000fe4000fffe0ff */
[----:B0-----:R-:W-:-:S03]  /*0480*/  IADD3 R27, PT, PT, R23, 0x5, RZ ;  /* 0x00000005171b7810 */ /* 0x001fc60007ffe0ff */
[----:B------:R-:W-:Y:S02]  /*0490*/  VIADD R29, R25, UR6 ;  /* 0x00000006191d7c36 */ /* 0x000fe40008000000 */
[----:B------:R-:W-:-:S06]  /*04a0*/  IMAD.WIDE.U32 R26, R27, 0x8, R12 ;  /* 0x000000081b1a7825 */ /* 0x000fcc00078e000c */
[----:B------:R-:W4:Y:S01]  /*04b0*/  LDG.E.64 R26, desc[UR4][R26.64] ;  /* 0x000000041a1a7981 */ /* 0x000f22000c1e1b00 */
[----:B--2---:R-:W-:Y:S01]  /*04c0*/  DFMA R10, R18, R10, R20 ;  /* 0x0000000a120a722b */ /* 0x004fe20000000014 */
[----:B------:R-:W-:Y:S01]  /*04d0*/  IADD3 R21, PT, PT, R23, 0x4, RZ ;  /* 0x0000000417157810 */ /* 0x000fe20007ffe0ff */
[----:B------:R-:W-:-:S04]  /*04e0*/  IMAD.WIDE.U32 R18, R25, 0x8, R8 ;  /* 0x0000000819127825 */ /* 0x000fc800078e0008 */
[----:B------:R-:W-:Y:S02]  /*04f0*/  IMAD.WIDE.U32 R20, R21, 0x8, R12 ;  /* 0x0000000815147825 */ /* 0x000fe400078e000c */
[----:B------:R-:W2:Y:S02]  /*0500*/  LDG.E.64 R18, desc[UR4][R18.64] ;  /* 0x0000000412127981 */ /* 0x000ea4000c1e1b00 */
[C-C-:B------:R-:W-:Y:S02]  /*0510*/  IMAD.WIDE.U32 R24, R29.reuse, 0x8, R8.reuse ;  /* 0x000000081d187825 */ /* 0x140fe400078e0008 */
[----:B------:R-:W2:Y:S01]  /*0520*/  LDG.E.64 R20, desc[UR4][R20.64] ;  /* 0x0000000414147981 */ /* 0x000ea2000c1e1b00 */
[----:B------:R-:W-:Y:S01]  /*0530*/  IADD3 R29, PT, PT, R29, UR6, RZ ;  /* 0x000000061d1d7c10 */ /* 0x000fe2000fffe0ff */
[----:B---3--:R-:W-:Y:S01]  /*0540*/  DFMA R10, R14, R16, R10 ;  /* 0x000000100e0a722b */ /* 0x008fe2000000000a */
[----:B------:R-:W-:Y:S01]  /*0550*/  IADD3 R17, PT, PT, R23, 0x6, RZ ;  /* 0x0000000617117810 */ /* 0x000fe20007ffe0ff */
[----:B------:R-:W4:Y:S02]  /*0560*/  LDG.E.64 R24, desc[UR4][R24.64] ;  /* 0x0000000418187981 */ /* 0x000f24000c1e1b00 */
[----:B------:R-:W-:Y:S01]  /*0570*/  IMAD.WIDE.U32 R14, R29, 0x8, R8 ;  /* 0x000000081d0e7825 */ /* 0x000fe200078e0008 */
[----:B------:R-:W-:-:S03]  /*0580*/  IADD3 R23, PT, PT, R23, 0x7, RZ ;  /* 0x0000000717177810 */ /* 0x000fc60007ffe0ff */
[--C-:B------:R-:W-:Y:S01]  /*0590*/  IMAD.WIDE.U32 R16, R17, 0x8, R12.reuse ;  /* 0x0000000811107825 */ /* 0x100fe200078e000c */
[----:B------:R-:W-:Y:S01]  /*05a0*/  IADD3 R29, PT, PT, R29, UR6, RZ ;  /* 0x000000061d1d7c10 */ /* 0x000fe2000fffe0ff */
[----:B------:R-:W3:Y:S02]  /*05b0*/  LDG.E.64 R14, desc[UR4][R14.64] ;  /* 0x000000040e0e7981 */ /* 0x000ee4000c1e1b00 */
[----:B------:R-:W-:Y:S02]  /*05c0*/  IMAD.WIDE.U32 R12, R23, 0x8, R12 ;  /* 0x00000008170c7825 */ /* 0x000fe400078e000c */
[----:B------:R-:W3:Y:S02]  /*05d0*/  LDG.E.64 R16, desc[UR4][R16.64] ;  /* 0x0000000410107981 */ /* 0x000ee4000c1e1b00 */
[----:B------:R-:W-:Y:S02]  /*05e0*/  IMAD.WIDE.U32 R8, R29, 0x8, R8 ;  /* 0x000000081d087825 */ /* 0x000fe400078e0008 */
[----:B------:R-:W5:Y:S04]  /*05f0*/  LDG.E.64 R12, desc[UR4][R12.64] ;  /* 0x000000040c0c7981 */ /* 0x000f68000c1e1b00 */
[----:B------:R-:W5:Y:S01]  /*0600*/  LDG.E.64 R8, desc[UR4][R8.64] ;  /* 0x0000000408087981 */ /* 0x000f62000c1e1b00 */
[----:B------:R-:W-:-:S05]  /*0610*/  VIADD R22, R22, 0x8 ;  /* 0x0000000816167836 */ /* 0x000fca0000000000 */
[----:B------:R-:W-:Y:S02]  /*0620*/  ISETP.NE.AND P0, PT, R22, RZ, PT ;  /* 0x000000ff1600720c */ /* 0x000fe40003f05270 */
[----:B------:R-:W-:Y:S01]  /*0630*/  IADD3 R4, PT, PT, R4, 0x8, RZ ;  /* 0x0000000804047810 */ /* 0x000fe20007ffe0ff */
[----:B--2---:R-:W-:-:S08]  /*0640*/  DFMA R10, R20, R18, R10 ;  /* 0x00000012140a722b */ /* 0x004fd0000000000a */
[----:B----4-:R-:W-:-:S08]  /*0650*/  DFMA R10, R26, R24, R10 ;  /* 0x000000181a0a722b */ /* 0x010fd0000000000a */
[----:B---3--:R-:W-:-:S08]  /*0660*/  DFMA R10, R16, R14, R10 ;  /* 0x0000000e100a722b */ /* 0x008fd0000000000a */
[----:B-----5:R-:W-:Y:S01]  /*0670*/  DFMA R18, R12, R8, R10 ;  /* 0x000000080c12722b */ /* 0x020fe2000000000a */
[----:B------:R-:W-:Y:S10]  /*0680*/  @P0 BRA `(.L_x_2) ;  /* 0xfffffffc00080947 */ /* 0x000ff4000383ffff */
.L_x_1:
[----:B------:R-:W-:Y:S05]  /*0690*/  @!P1 BRA `(.L_x_0) ;  /* 0x0000000400049947 */ /* 0x000fea0003800000 */
[----:B------:R-:W-:Y:S02]  /*06a0*/  ISETP.GE.U32.AND P0, PT, R5, 0x4, PT ;  /* 0x000000040500780c */ /* 0x000fe40003f06070 */
[----:B------:R-:W-:-:S04]  /*06b0*/  LOP3.LUT R24, R3, 0x3, RZ, 0xc0, !PT ;  /* 0x0000000303187812 */ /* 0x000fc800078ec0ff */
[----:B------:R-:W-:-:S07]  /*06c0*/  ISETP.NE.AND P1, PT, R24, RZ, PT ;  /* 0x000000ff1800720c */ /* 0x000fce0003f25270 */
[----:B------:R-:W-:Y:S06]  /*06d0*/  @!P0 BRA `(.L_x_3) ;  /* 0x00000000007c8947 */ /* 0x000fec0003800000 */
[----:B------:R-:W0:Y:S01]  /*06e0*/  LDC.64 R14, c[0x0][0x388] ;  /* 0x0000e200ff0e7b82 */ /* 0x000e220000000a00 */
[----:B------:R-:W-:Y:S02]  /*06f0*/  IMAD R21, R2, R3, R6 ;  /* 0x0000000302157224 */ /* 0x000fe400078e0206 */
[----:B------:R-:W-:-:S03]  /*0700*/  IMAD R11, R6, UR6, R7 ;  /* 0x00000006060b7c24 */ /* 0x000fc6000f8e0207 */
[----:B------:R-:W-:Y:S02]  /*0710*/  IADD3 R13, PT, PT, R21, 0x1, RZ ;  /* 0x00000001150d7810 */ /* 0x000fe40007ffe0ff */
[----:B------:R-:W1:Y:S01]  /*0720*/  LDC.64 R22, c[0x0][0x390] ;  /* 0x0000e400ff167b82 */ /* 0x000e620000000a00 */
[----:B------:R-:W-:Y:S02]  /*0730*/  IADD3 R25, PT, PT, R11, UR6, RZ ;  /* 0x000000060b197c10 */ /* 0x000fe4000fffe0ff */
[C---:B------:R-:W-:Y:S01]  /*0740*/  IADD3 R17, PT, PT, R21.reuse, 0x2, RZ ;  /* 0x0000000215117810 */ /* 0x040fe20007ffe0ff */
[----:B0-----:R-:W-:-:S04]  /*0750*/  IMAD.WIDE.U32 R4, R21, 0x8, R14 ;  /* 0x0000000815047825 */ /* 0x001fc800078e000e */
[----:B-1----:R-:W-:Y:S02]  /*0760*/  IMAD.WIDE.U32 R8, R11, 0x8, R22 ;  /* 0x000000080b087825 */ /* 0x002fe400078e0016 */
[----:B------:R-:W2:Y:S02]  /*0770*/  LDG.E.64 R4, desc[UR4][R4.64] ;  /* 0x0000000404047981 */ /* 0x000ea4000c1e1b00 */
[----:B------:R-:W-:Y:S02]  /*0780*/  IMAD.WIDE.U32 R10, R13, 0x8, R14 ;  /* 0x000000080d0a7825 */ /* 0x000fe400078e000e */
[----:B------:R-:W2:Y:S01]  /*0790*/  LDG.E.64 R8, desc[UR4][R8.64] ;  /* 0x0000000408087981 */ /* 0x000ea2000c1e1b00 */
[----:B------:R-:W-:Y:S01]  /*07a0*/  IADD3 R21, PT, PT, R21, 0x3, RZ ;  /* 0x0000000315157810 */ /* 0x000fe20007ffe0ff */
[C---:B------:R-:W-:Y:S02]  /*07b0*/  IMAD.WIDE.U32 R12, R25.reuse, 0x8, R22 ;  /* 0x00000008190c7825 */ /* 0x040fe400078e0016 */
[----:B------:R-:W3:Y:S02]  /*07c0*/  LDG.E.64 R10, desc[UR4][R10.64] ;  /* 0x000000040a0a7981 */ /* 0x000ee4000c1e1b00 */
[----:B------:R-:W-:-:S02]  /*07d0*/  VIADD R25, R25, UR6 ;  /* 0x0000000619197c36 */ /* 0x000fc40008000000 */
[----:B------:R-:W3:Y:S01]  /*07e0*/  LDG.E.64 R12, desc[UR4][R12.64] ;  /* 0x000000040c0c7981 */ /* 0x000ee2000c1e1b00 */
[----:B------:R-:W-:-:S04]  /*07f0*/  IMAD.WIDE.U32 R16, R17, 0x8, R14 ;  /* 0x0000000811107825 */ /* 0x000fc800078e000e */
[----:B------:R-:W-:Y:S02]  /*0800*/  IMAD.WIDE.U32 R14, R21, 0x8, R14 ;  /* 0x00000008150e7825 */ /* 0x000fe400078e000e */
[----:B------:R-:W4:Y:S02]  /*0810*/  LDG.E.64 R16, desc[UR4][R16.64] ;  /* 0x0000000410107981 */ /* 0x000f24000c1e1b00 */
[C-C-:B------:R-:W-:Y:S01]  /*0820*/  IMAD.WIDE.U32 R20, R25.reuse, 0x8, R22.reuse ;  /* 0x0000000819147825 */ /* 0x140fe200078e0016 */
[----:B------:R-:W-:Y:S01]  /*0830*/  IADD3 R25, PT, PT, R25, UR6, RZ ;  /* 0x0000000619197c10 */ /* 0x000fe2000fffe0ff */
[----:B------:R-:W5:Y:S04]  /*0840*/  LDG.E.64 R14, desc[UR4][R14.64] ;  /* 0x000000040e0e7981 */ /* 0x000f68000c1e1b00 */
[----:B------:R-:W4:Y:S01]  /*0850*/  LDG.E.64 R20, desc[UR4][R20.64] ;  /* 0x0000000414147981 */ /* 0x000f22000c1e1b00 */
[----:B------:R-:W-:-:S06]  /*0860*/  IMAD.WIDE.U32 R22, R25, 0x8, R22 ;  /* 0x0000000819167825 */ /* 0x000fcc00078e0016 */
[----:B------:R-:W5:Y:S01]  /*0870*/  LDG.E.64 R22, desc[UR4][R22.64] ;  /* 0x0000000416167981 */ /* 0x000f62000c1e1b00 */
[----:B------:R-:W-:Y:S01]  /*0880*/  IADD3 R6, PT, PT, R6, 0x4, RZ ;  /* 0x0000000406067810 */ /* 0x000fe20007ffe0ff */
[----:B--2---:R-:W-:-:S08]  /*0890*/  DFMA R4, R4, R8, R18 ;  /* 0x000000080404722b */ /* 0x004fd00000000012 */
[----:B---3--:R-:W-:-:S08]  /*08a0*/  DFMA R4, R10, R12, R4 ;  /* 0x0000000c0a04722b */ /* 0x008fd00000000004 */
[----:B----4-:R-:W-:-:S08]  /*08b0*/  DFMA R4, R16, R20, R4 ;  /* 0x000000141004722b */ /* 0x010fd00000000004 */
[----:B-----5:R-:W-:-:S11]  /*08c0*/  DFMA R18, R14, R22, R4 ;  /* 0x000000160e12722b */ /* 0x020fd60000000004 */
.L_x_3:
[----:B------:R-:W-:Y:S05]  /*08d0*/  @!P1 BRA `(.L_x_0) ;  /* 0x0000000000749947 */ /* 0x000fea0003800000 */
[----:B------:R-:W-:Y:S02]  /*08e0*/  ISETP.NE.AND P0, PT, R24, 0x1, PT ;  /* 0x000000011800780c */ /* 0x000fe40003f05270 */
[----:B------:R-:W-:-:S04]  /*08f0*/  LOP3.LUT R4, R3, 0x1, RZ, 0xc0, !PT ;  /* 0x0000000103047812 */ /* 0x000fc800078ec0ff */
[----:B------:R-:W-:-:S07]  /*0900*/  ISETP.NE.U32.AND P1, PT, R4, 0x1, PT ;  /* 0x000000010400780c */ /* 0x000fce0003f25070 */
[----:B------:R-:W0:Y:S01]  /*0910*/  @P0 LDC.64 R16, c[0x0][0x388] ;  /* 0x0000e200ff100b82 */ /* 0x000e220000000a00 */
[----:B------:R-:W-:Y:S02]  /*0920*/  @P0 IMAD R21, R2, R3, R6 ;  /* 0x0000000302150224 */ /* 0x000fe400078e0206 */
[C---:B------:R-:W-:Y:S01]  /*0930*/  @P0 IMAD R23, R6.reuse, UR6, R7 ;  /* 0x0000000606170c24 */ /* 0x040fe2000f8e0207 */
[----:B------:R-:W-:-:S04]  /*0940*/  @P0 IADD3 R6, PT, PT, R6, 0x2, RZ ;  /* 0x0000000206060810 */ /* 0x000fc80007ffe0ff */
[----:B------:R-:W1:Y:S08]  /*0950*/  @P0 LDC.64 R14, c[0x0][0x390] ;  /* 0x0000e400ff0e0b82 */ /* 0x000e700000000a00 */
[----:B------:R-:W2:Y:S08]  /*0960*/  @!P1 LDC.64 R12, c[0x0][0x388] ;  /* 0x0000e200ff0c9b82 */ /* 0x000eb00000000a00 */
[----:B------:R-:W3:Y:S01]  /*0970*/  @!P1 LDC.64 R4, c[0x0][0x390] ;  /* 0x0000e400ff049b82 */ /* 0x000ee20000000a00 */
[C---:B0-----:R-:W-:Y:S01]  /*0980*/  @P0 IMAD.WIDE.U32 R10, R21.reuse, 0x8, R16 ;  /* 0x00000008150a0825 */ /* 0x041fe200078e0010 */
[----:B------:R-:W-:-:S05]  /*0990*/  @P0 IADD3 R21, PT, PT, R21, 0x1, RZ ;  /* 0x0000000115150810 */ /* 0x000fca0007ffe0ff */
[----:B------:R-:W4:Y:S01]  /*09a0*/  @P0 LDG.E.64 R10, desc[UR4][R10.64] ;  /* 0x000000040a0a0981 */ /* 0x000f22000c1e1b00 */
[C---:B-1----:R-:W-:Y:S01]  /*09b0*/  @P0 IMAD.WIDE.U32 R8, R23.reuse, 0x8, R14 ;  /* 0x0000000817080825 */ /* 0x042fe200078e000e */
[----:B------:R-:W-:-:S05]  /*09c0*/  @P0 IADD3 R23, PT, PT, R23, UR6, RZ ;  /* 0x0000000617170c10 */ /* 0x000fca000fffe0ff */
[----:B------:R-:W4:Y:S01]  /*09d0*/  @P0 LDG.E.64 R8, desc[UR4][R8.64] ;  /* 0x0000000408080981 */ /* 0x000f22000c1e1b00 */
[----:B------:R-:W-:-:S04]  /*09e0*/  @P0 IMAD.WIDE.U32 R14, R23, 0x8, R14 ;  /* 0x00000008170e0825 */ /* 0x000fc800078e000e */
[----:B------:R-:W-:Y:S02]  /*09f0*/  @P0 IMAD.WIDE.U32 R16, R21, 0x8, R16 ;  /* 0x0000000815100825 */ /* 0x000fe400078e0010 */
[----:B------:R-:W5:Y:S02]  /*0a00*/  @P0 LDG.E.64 R14, desc[UR4][R14.64] ;  /* 0x000000040e0e0981 */ /* 0x000f64000c1e1b00 */
[----:B------:R-:W-:Y:S02]  /*0a10*/  @!P1 IMAD R21, R2, R3, R6 ;  /* 0x0000000302159224 */ /* 0x000fe400078e0206 */
[----:B------:R-:W-:Y:S01]  /*0a20*/  @!P1 IMAD R7, R6, UR6, R7 ;  /* 0x0000000606079c24 */ /* 0x000fe2000f8e0207 */
[----:B------:R-:W5:Y:S01]  /*0a30*/  @P0 LDG.E.64 R2, desc[UR4][R16.64] ;  /* 0x0000000410020981 */ /* 0x000f62000c1e1b00 */
[----:B--2---:R-:W-:-:S04]  /*0a40*/  @!P1 IMAD.WIDE.U32 R12, R21, 0x8, R12 ;  /* 0x00000008150c9825 */ /* 0x004fc800078e000c */
[----:B---3--:R-:W-:Y:S02]  /*0a50*/  @!P1 IMAD.WIDE.U32 R4, R7, 0x8, R4 ;  /* 0x0000000807049825 */ /* 0x008fe400078e0004 */
[----:B------:R-:W2:Y:S04]  /*0a60*/  @!P1 LDG.E.64 R12, desc[UR4][R12.64] ;  /* 0x000000040c0c9981 */ /* 0x000ea8000c1e1b00 */
[----:B------:R-:W2:Y:S01]  /*0a70*/  @!P1 LDG.E.64 R4, desc[UR4][R4.64] ;  /* 0x0000000404049981 */ /* 0x000ea2000c1e1b00 */
[----:B----4-:R-:W-:-:S08]  /*0a80*/  @P0 DFMA R8, R10, R8, R18 ;  /* 0x000000080a08022b */ /* 0x010fd00000000012 */
[----:B-----5:R-:W-:-:S08]  /*0a90*/  @P0 DFMA R18, R2, R14, R8 ;  /* 0x0000000e0212022b */ /* 0x020fd00000000008 */
[----:B--2---:R-:W-:-:S11]  /*0aa0*/  @!P1 DFMA R18, R12, R4, R18 ;  /* 0x000000040c12922b */ /* 0x004fd60000000012 */
.L_x_0:
[----:B------:R-:W0:Y:S02]  /*0ab0*/  LDC.64 R2, c[0x0][0x398] ;  /* 0x0000e600ff027b82 */ /* 0x000e240000000a00 */
[----:B0-----:R-:W-:-:S05]  /*0ac0*/  IMAD.WIDE.U32 R2, R0, 0x8, R2 ;  /* 0x0000000800027825 */ /* 0x001fca00078e0002 */
[----:B------:R-:W-:Y:S01]  /*0ad0*/  STG.E.64 desc[UR4][R2.64], R18 ;  /* 0x0000001202007986 */ /* 0x000fe2000c101b04 */
[----:B------:R-:W-:Y:S05]  /*0ae0*/  EXIT ;  /* 0x000000000000794d */ /* 0x000fea0003800000 */
.L_x_4:
[----:B------:R-:W-:-:S00]  /*0af0*/  BRA `(.L_x_4) ;  /* 0xfffffffc00fc7947 */ /* 0x000fc0000383ffff */
[----:B------:R-:W-:-:S00]  /*0b00*/  NOP ;  /* 0x0000000000007918 */ /* 0x000fc00000000000 */
[----:B------:R-:W-:-:S00]  /*0b10*/  NOP ;  /* 0x0000000000007918 */ /* 0x000fc00000000000 */
[----:B------:R-:W-:-:S00]  /*0b20*/  NOP ;  /* 0x0000000000007918 */ /* 0x000fc00000000000 */
[----:B------:R-:W-:-:S00]  /*0b30*/  NOP ;  /* 0x0000000000007918 */ /* 0x000fc00000000000 */
[----:B------:R-:W-:-:S00]  /*0b40*/  NOP ;  /* 0x0000000000007918 */ /* 0x000fc00000000000 */
[----:B------:R-:W-:-:S00]  /*0b50*/  NOP ;  /* 0x0000000000007918 */ /* 0x000fc00000000000 */
[----:B------:R-:W-:-:S00]  /*0b60*/  NOP ;  /* 0x0000000000007918 */ /* 0x000fc00000000000 */
[----:B------:R-:W-:-:S00]  /*0b70*/  NOP ;  /* 0x0000000000007918 */ /* 0x000fc00000000000 */
.L_x_5:


//--------------------- .nv.shared.reserved.0     --------------------------
	.section	.nv.shared.reserved.0,"aw",@nobits
	.weak		__nv_reservedSMEM_offset_0_alias
	.size		__nv_reservedSMEM_offset_0_alias, 0, 64
	.other		__nv_reservedSMEM_offset_0_alias,@"STO_CUDA_RESERVED_SHARED STV_DEFAULT"
__nv_reservedSMEM_offset_0_alias:
	.zero		0
	.zero		64


//--------------------- .nv.constant0._Z6matmuliiPdS_S_ --------------------------
	.section	.nv.constant0._Z6matmuliiPdS_S_,"a",@progbits
	.sectionflags	@""
	.align	4
.nv.constant0._Z6matmuliiPdS_S_:
	.zero		928


//--------------------- SYMBOLS --------------------------

	.type		.nv.reservedSmem.offset0,@object
	.size		.nv.reservedSmem.offset0,0x4
